//
// Generated by NVIDIA NVVM Compiler
//
// Compiler Build ID: CL-36424714
// Cuda compilation tools, release 13.0, V13.0.88
// Based on NVVM 20.0.0
//

.version 9.0
.target sm_100
.address_size 64

	// .globl	_Z3addPKfS0_Pfi

.visible .entry _Z3addPKfS0_Pfi(
	.param .u64 .ptr .align 1 _Z3addPKfS0_Pfi_param_0,
	.param .u64 .ptr .align 1 _Z3addPKfS0_Pfi_param_1,
	.param .u64 .ptr .align 1 _Z3addPKfS0_Pfi_param_2,
	.param .u32 _Z3addPKfS0_Pfi_param_3
)
{
	.reg .pred 	%p<7>;
	.reg .b32 	%r<31>;
	.reg .b32 	%f<16>;
	.reg .b64 	%rd<25>;

	ld.param.u64 	%rd4, [_Z3addPKfS0_Pfi_param_0];
	ld.param.u64 	%rd5, [_Z3addPKfS0_Pfi_param_1];
	ld.param.u64 	%rd6, [_Z3addPKfS0_Pfi_param_2];
	ld.param.u32 	%r12, [_Z3addPKfS0_Pfi_param_3];
	cvta.to.global.u64 	%rd1, %rd6;
	cvta.to.global.u64 	%rd2, %rd5;
	cvta.to.global.u64 	%rd3, %rd4;
	mov.u32 	%r13, %ctaid.x;
	mov.u32 	%r14, %ntid.x;
	mov.u32 	%r15, %tid.x;
	mad.lo.s32 	%r29, %r13, %r14, %r15;
	mov.u32 	%r16, %nctaid.x;
	mul.lo.s32 	%r2, %r14, %r16;
	setp.ge.s32 	%p1, %r29, %r12;
	@%p1 bra 	$L__BB0_7;
	add.s32 	%r17, %r29, %r2;
	max.s32 	%r18, %r12, %r17;
	setp.lt.s32 	%p2, %r17, %r12;
	selp.u32 	%r19, 1, 0, %p2;
	add.s32 	%r20, %r17, %r19;
	sub.s32 	%r21, %r18, %r20;
	div.u32 	%r22, %r21, %r2;
	add.s32 	%r3, %r22, %r19;
	and.b32  	%r23, %r3, 3;
	setp.eq.s32 	%p3, %r23, 3;
	@%p3 bra 	$L__BB0_4;
	add.s32 	%r24, %r3, 1;
	and.b32  	%r25, %r24, 3;
	neg.s32 	%r27, %r25;
$L__BB0_3:
	.pragma "nounroll";
	mul.wide.s32 	%rd7, %r29, 4;
	add.s64 	%rd8, %rd1, %rd7;
	add.s64 	%rd9, %rd2, %rd7;
	add.s64 	%rd10, %rd3, %rd7;
	ld.global.f32 	%f1, [%rd10];
	ld.global.f32 	%f2, [%rd9];
	add.f32 	%f3, %f1, %f2;
	st.global.f32 	[%rd8], %f3;
	add.s32 	%r29, %r29, %r2;
	add.s32 	%r27, %r27, 1;
	setp.ne.s32 	%p4, %r27, 0;
	@%p4 bra 	$L__BB0_3;
$L__BB0_4:
	setp.lt.u32 	%p5, %r3, 3;
	@%p5 bra 	$L__BB0_7;
	mul.wide.s32 	%rd15, %r2, 4;
	shl.b32 	%r26, %r2, 2;
$L__BB0_6:
	mul.wide.s32 	%rd11, %r29, 4;
	add.s64 	%rd12, %rd3, %rd11;
	ld.global.f32 	%f4, [%rd12];
	add.s64 	%rd13, %rd2, %rd11;
	ld.global.f32 	%f5, [%rd13];
	add.f32 	%f6, %f4, %f5;
	add.s64 	%rd14, %rd1, %rd11;
	st.global.f32 	[%rd14], %f6;
	add.s64 	%rd16, %rd12, %rd15;
	ld.global.f32 	%f7, [%rd16];
	add.s64 	%rd17, %rd13, %rd15;
	ld.global.f32 	%f8, [%rd17];
	add.f32 	%f9, %f7, %f8;
	add.s64 	%rd18, %rd14, %rd15;
	st.global.f32 	[%rd18], %f9;
	add.s64 	%rd19, %rd16, %rd15;
	ld.global.f32 	%f10, [%rd19];
	add.s64 	%rd20, %rd17, %rd15;
	ld.global.f32 	%f11, [%rd20];
	add.f32 	%f12, %f10, %f11;
	add.s64 	%rd21, %rd18, %rd15;
	st.global.f32 	[%rd21], %f12;
	add.s64 	%rd22, %rd19, %rd15;
	ld.global.f32 	%f13, [%rd22];
	add.s64 	%rd23, %rd20, %rd15;
	ld.global.f32 	%f14, [%rd23];
	add.f32 	%f15, %f13, %f14;
	add.s64 	%rd24, %rd21, %rd15;
	st.global.f32 	[%rd24], %f15;
	add.s32 	%r29, %r26, %r29;
	setp.lt.s32 	%p6, %r29, %r12;
	@%p6 bra 	$L__BB0_6;
$L__BB0_7:
	ret;

}


// ===== COMPILED SASS (sm_100) =====

	.target	sm_100

	.elftype	@"ET_EXEC"


//--------------------- .note.nv.tkinfo           --------------------------
	.section	.note.nv.tkinfo,"",@"SHT_NOTE"
	.sectionflags	@"SHF_NOTE_NV_TKINFO"
	.tkinfo
        /*0018*/ 	.word	0x00000002
        /*0030*/ 	.string	""
        /*0030*/ 	.string	"ptxas"
        /*0030*/ 	.string	"Cuda compilation tools, release 13.0, V13.0.88"
        /*0030*/ 	.string	"Build cuda_13.0.r13.0/compiler.36424714_0"
        /*0030*/ 	.string	"-arch sm_100 -m 64 "



//--------------------- .note.nv.cuinfo           --------------------------
	.section	.note.nv.cuinfo,"",@"SHT_NOTE"
	.sectionflags	@"SHF_NOTE_NV_CUINFO"
        /*0018*/ 	.short	0x0002
        /*001a*/ 	.short	0x0064
        /*001c*/ 	.short	0x0082
	.zero		2


//--------------------- .nv.info                  --------------------------
	.section	.nv.info,"",@"SHT_CUDA_INFO"
	.align	4


	//----- nvinfo : EIATTR_REGCOUNT
	.align		4
        /*0000*/ 	.byte	0x04, 0x2f
        /*0002*/ 	.short	(.L_1 - .L_0)
	.align		4
.L_0:
        /*0004*/ 	.word	index@(_Z3addPKfS0_Pfi)
        /*0008*/ 	.word	0x0000001a


	//----- nvinfo : EIATTR_FRAME_SIZE
	.align		4
.L_1:
        /*000c*/ 	.byte	0x04, 0x11
        /*000e*/ 	.short	(.L_3 - .L_2)
	.align		4
.L_2:
        /*0010*/ 	.word	index@(_Z3addPKfS0_Pfi)
        /*0014*/ 	.word	0x00000000


	//----- nvinfo : EIATTR_MIN_STACK_SIZE
	.align		4
.L_3:
        /*0018*/ 	.byte	0x04, 0x12
        /*001a*/ 	.short	(.L_5 - .L_4)
	.align		4
.L_4:
        /*001c*/ 	.word	index@(_Z3addPKfS0_Pfi)
        /*0020*/ 	.word	0x00000000
.L_5:


//--------------------- .nv.compat                --------------------------
	.section	.nv.compat,"",@"SHT_CUDA_COMPAT_INFO"
	.align	4
        /*0000*/ 	.byte	0x02, 0x09, 0x00, 0x00, 0x02, 0x02, 0x01, 0x00, 0x02, 0x05, 0x05, 0x00, 0x03, 0x07, 0x01, 0x01
        /*0010*/ 	.byte	0x02, 0x03, 0x00, 0x00, 0x02, 0x06, 0x01, 0x00, 0x04, 0x0b, 0x08, 0x00, 0x09, 0x00, 0x00, 0x00
        /*0020*/ 	.byte	0x00, 0x00, 0x00, 0x00


//--------------------- .nv.info._Z3addPKfS0_Pfi  --------------------------
	.section	.nv.info._Z3addPKfS0_Pfi,"",@"SHT_CUDA_INFO"
	.sectionflags	@""
	.align	4


	//----- nvinfo : EIATTR_CUDA_API_VERSION
	.align		4
        /*0000*/ 	.byte	0x04, 0x37
        /*0002*/ 	.short	(.L_7 - .L_6)
.L_6:
        /*0004*/ 	.word	0x00000082


	//----- nvinfo : EIATTR_KPARAM_INFO
	.align		4
.L_7:
        /*0008*/ 	.byte	0x04, 0x17
        /*000a*/ 	.short	(.L_9 - .L_8)
.L_8:
        /*000c*/ 	.word	0x00000000
        /*0010*/ 	.short	0x0003
        /*0012*/ 	.short	0x0018
        /*0014*/ 	.byte	0x00, 0xf0, 0x11, 0x00


	//----- nvinfo : EIATTR_KPARAM_INFO
	.align		4
.L_9:
        /*0018*/ 	.byte	0x04, 0x17
        /*001a*/ 	.short	(.L_11 - .L_10)
.L_10:
        /*001c*/ 	.word	0x00000000
        /*0020*/ 	.short	0x0002
        /*0022*/ 	.short	0x0010
        /*0024*/ 	.byte	0x00, 0xf5, 0x21, 0x00


	//----- nvinfo : EIATTR_KPARAM_INFO
	.align		4
.L_11:
        /*0028*/ 	.byte	0x04, 0x17
        /*002a*/ 	.short	(.L_13 - .L_12)
.L_12:
        /*002c*/ 	.word	0x00000000
        /*0030*/ 	.short	0x0001
        /*0032*/ 	.short	0x0008
        /*0034*/ 	.byte	0x00, 0xf5, 0x21, 0x00


	//----- nvinfo : EIATTR_KPARAM_INFO
	.align		4
.L_13:
        /*0038*/ 	.byte	0x04, 0x17
        /*003a*/ 	.short	(.L_15 - .L_14)
.L_14:
        /*003c*/ 	.word	0x00000000
        /*0040*/ 	.short	0x0000
        /*0042*/ 	.short	0x0000
        /*0044*/ 	.byte	0x00, 0xf5, 0x21, 0x00


	//----- nvinfo : EIATTR_SPARSE_MMA_MASK
	.align		4
.L_15:
        /*0048*/ 	.byte	0x03, 0x50
        /*004a*/ 	.short	0x0000


	//----- nvinfo : EIATTR_MAXREG_COUNT
	.align		4
        /*004c*/ 	.byte	0x03, 0x1b
        /*004e*/ 	.short	0x00ff


	//----- nvinfo : EIATTR_MERCURY_ISA_VERSION
	.align		4
        /*0050*/ 	.byte	0x03, 0x5f
        /*0052*/ 	.short	0x0101


	//----- nvinfo : EIATTR_VRC_CTA_INIT_COUNT
	.align		4
        /*0054*/ 	.byte	0x02, 0x4a
	.zero		1
	.zero		1


	//----- nvinfo : EIATTR_EXIT_INSTR_OFFSETS
	.align		4
        /*0058*/ 	.byte	0x04, 0x1c
        /*005a*/ 	.short	(.L_17 - .L_16)


	//   ....[0]....
.L_16:
        /*005c*/ 	.word	0x00000090


	//   ....[1]....
        /*0060*/ 	.word	0x000003a0


	//   ....[2]....
        /*0064*/ 	.word	0x000005d0


	//----- nvinfo : EIATTR_CRS_STACK_SIZE
	.align		4
.L_17:
        /*0068*/ 	.byte	0x04, 0x1e
        /*006a*/ 	.short	(.L_19 - .L_18)
.L_18:
        /*006c*/ 	.word	0x00000000


	//----- nvinfo : EIATTR_CBANK_PARAM_SIZE
	.align		4
.L_19:
        /*0070*/ 	.byte	0x03, 0x19
        /*0072*/ 	.short	0x001c


	//----- nvinfo : EIATTR_PARAM_CBANK
	.align		4
        /*0074*/ 	.byte	0x04, 0x0a
        /*0076*/ 	.short	(.L_21 - .L_20)
	.align		4
.L_20:
        /*0078*/ 	.word	index@(.nv.constant0._Z3addPKfS0_Pfi)
        /*007c*/ 	.short	0x0380
        /*007e*/ 	.short	0x001c


	//----- nvinfo : EIATTR_SW_WAR
	.align		4
.L_21:
        /*0080*/ 	.byte	0x04, 0x36
        /*0082*/ 	.short	(.L_23 - .L_22)
.L_22:
        /*0084*/ 	.word	0x00000008
.L_23:


//--------------------- .nv.callgraph             --------------------------
	.section	.nv.callgraph,"",@"SHT_CUDA_CALLGRAPH"
	.align	4
	.sectionentsize	8
	.align		4
        /*0000*/ 	.word	0x00000000
	.align		4
        /*0004*/ 	.word	0xffffffff
	.align		4
        /*0008*/ 	.word	0x00000000
	.align		4
        /*000c*/ 	.word	0xfffffffe
	.align		4
        /*0010*/ 	.word	0x00000000
	.align		4
        /*0014*/ 	.word	0xfffffffd
	.align		4
        /*0018*/ 	.word	0x00000000
	.align		4
        /*001c*/ 	.word	0xfffffffc


//--------------------- .text._Z3addPKfS0_Pfi     --------------------------
	.section	.text._Z3addPKfS0_Pfi,"ax",@progbits
	.align	128
        .global         _Z3addPKfS0_Pfi
        .type           _Z3addPKfS0_Pfi,@function
        .size           _Z3addPKfS0_Pfi,(.L_x_5 - _Z3addPKfS0_Pfi)
        .other          _Z3addPKfS0_Pfi,@"STO_CUDA_ENTRY STV_DEFAULT"
_Z3addPKfS0_Pfi:
.text._Z3addPKfS0_Pfi:
[----:B------:R-:W-:Y:S01]  /*0000*/  LDC R1, c[0x0][0x37c] ;  /* 0x0000df00ff017b82 */ /* 0x000fe20000000800 */
[----:B------:R-:W0:Y:S07]  /*0010*/  S2R R3, SR_TID.X ;  /* 0x0000000000037919 */ /* 0x000e2e0000002100 */
[----:B------:R-:W0:Y:S01]  /*0020*/  S2UR UR4, SR_CTAID.X ;  /* 0x00000000000479c3 */ /* 0x000e220000002500 */
[----:B------:R-:W1:Y:S07]  /*0030*/  LDCU UR6, c[0x0][0x398] ;  /* 0x00007300ff0677ac */ /* 0x000e6e0008000800 */
[----:B------:R-:W0:Y:S01]  /*0040*/  LDC R0, c[0x0][0x360] ;  /* 0x0000d800ff007b82 */ /* 0x000e220000000800 */
[----:B------:R-:W2:Y:S01]  /*0050*/  LDCU UR5, c[0x0][0x370] ;  /* 0x00006e00ff0577ac */ /* 0x000ea20008000800 */
[----:B0-----:R-:W-:-:S02]  /*0060*/  IMAD R3, R0, UR4, R3 ;  /* 0x0000000400037c24 */ /* 0x001fc4000f8e0203 */
[----:B--2---:R-:W-:-:S03]  /*0070*/  IMAD R0, R0, UR5, RZ ;  /* 0x0000000500007c24 */ /* 0x004fc6000f8e02ff */
[----:B-1----:R-:W-:-:S13]  /*0080*/  ISETP.GE.AND P0, PT, R3, UR6, PT ;  /* 0x0000000603007c0c */ /* 0x002fda000bf06270 */
[----:B------:R-:W-:Y:S05]  /*0090*/  @P0 EXIT ;  /* 0x000000000000094d */ /* 0x000fea0003800000 */
[----:B------:R-:W0:Y:S01]  /*00a0*/  I2F.U32.RP R8, R0 ;  /* 0x0000000000087306 */ /* 0x000e220000209000 */
[----:B------:R-:W-:Y:S01]  /*00b0*/  IADD3 R2, PT, PT, R0, R3, RZ ;  /* 0x0000000300027210 */ /* 0x000fe20007ffe0ff */
[----:B------:R-:W1:Y:S01]  /*00c0*/  LDCU.64 UR4, c[0x0][0x358] ;  /* 0x00006b00ff0477ac */ /* 0x000e620008000a00 */
[----:B------:R-:W-:Y:S01]  /*00d0*/  IADD3 R9, PT, PT, RZ, -R0, RZ ;  /* 0x80000000ff097210 */ /* 0x000fe20007ffe0ff */
[----:B------:R-:W-:Y:S01]  /*00e0*/  BSSY.RECONVERGENT B0, `(.L_x_0) ;  /* 0x000002b000007945 */ /* 0x000fe20003800200 */
[C---:B------:R-:W-:Y:S02]  /*00f0*/  ISETP.GE.AND P0, PT, R2.reuse, UR6, PT ;  /* 0x0000000602007c0c */ /* 0x040fe4000bf06270 */
[----:B------:R-:W-:Y:S02]  /*0100*/  VIMNMX R7, PT, PT, R2, UR6, !PT ;  /* 0x0000000602077c48 */ /* 0x000fe4000ffe0100 */
[----:B------:R-:W-:Y:S02]  /*0110*/  SEL R6, RZ, 0x1, P0 ;  /* 0x00000001ff067807 */ /* 0x000fe40000000000 */
[----:B------:R-:W-:-:S02]  /*0120*/  ISETP.NE.U32.AND P2, PT, R0, RZ, PT ;  /* 0x000000ff0000720c */ /* 0x000fc40003f45070 */
[----:B------:R-:W-:Y:S01]  /*0130*/  IADD3 R7, PT, PT, R7, -R2, -R6 ;  /* 0x8000000207077210 */ /* 0x000fe20007ffe806 */
[----:B0-----:R-:W0:Y:S02]  /*0140*/  MUFU.RCP R8, R8 ;  /* 0x0000000800087308 */ /* 0x001e240000001000 */
[----:B0-----:R-:W-:-:S06]  /*0150*/  IADD3 R4, PT, PT, R8, 0xffffffe, RZ ;  /* 0x0ffffffe08047810 */ /* 0x001fcc0007ffe0ff */
[----:B------:R0:W2:Y:S02]  /*0160*/  F2I.FTZ.U32.TRUNC.NTZ R5, R4 ;  /* 0x0000000400057305 */ /* 0x0000a4000021f000 */
[----:B0-----:R-:W-:Y:S02]  /*0170*/  HFMA2 R4, -RZ, RZ, 0, 0 ;  /* 0x00000000ff047431 */ /* 0x001fe400000001ff */
[----:B--2---:R-:W-:-:S04]  /*0180*/  IMAD R9, R9, R5, RZ ;  /* 0x0000000509097224 */ /* 0x004fc800078e02ff */
[----:B------:R-:W-:-:S06]  /*0190*/  IMAD.HI.U32 R8, R5, R9, R4 ;  /* 0x0000000905087227 */ /* 0x000fcc00078e0004 */
[----:B------:R-:W-:-:S05]  /*01a0*/  IMAD.HI.U32 R5, R8, R7, RZ ;  /* 0x0000000708057227 */ /* 0x000fca00078e00ff */
[----:B------:R-:W-:-:S05]  /*01b0*/  IADD3 R2, PT, PT, -R5, RZ, RZ ;  /* 0x000000ff05027210 */ /* 0x000fca0007ffe1ff */
[----:B------:R-:W-:-:S05]  /*01c0*/  IMAD R7, R0, R2, R7 ;  /* 0x0000000200077224 */ /* 0x000fca00078e0207 */
[----:B------:R-:W-:-:S13]  /*01d0*/  ISETP.GE.U32.AND P0, PT, R7, R0, PT ;  /* 0x000000000700720c */ /* 0x000fda0003f06070 */
[----:B------:R-:W-:Y:S02]  /*01e0*/  @P0 IADD3 R7, PT, PT, -R0, R7, RZ ;  /* 0x0000000700070210 */ /* 0x000fe40007ffe1ff */
[----:B------:R-:W-:Y:S02]  /*01f0*/  @P0 IADD3 R5, PT, PT, R5, 0x1, RZ ;  /* 0x0000000105050810 */ /* 0x000fe40007ffe0ff */
[----:B------:R-:W-:-:S13]  /*0200*/  ISETP.GE.U32.AND P1, PT, R7, R0, PT ;  /* 0x000000000700720c */ /* 0x000fda0003f26070 */
[----:B------:R-:W-:Y:S02]  /*0210*/  @P1 IADD3 R5, PT, PT, R5, 0x1, RZ ;  /* 0x0000000105051810 */ /* 0x000fe40007ffe0ff */
[----:B------:R-:W-:-:S04]  /*0220*/  @!P2 LOP3.LUT R5, RZ, R0, RZ, 0x33, !PT ;  /* 0x00000000ff05a212 */ /* 0x000fc800078e33ff */
[----:B------:R-:W-:-:S04]  /*0230*/  IADD3 R2, PT, PT, R6, R5, RZ ;  /* 0x0000000506027210 */ /* 0x000fc80007ffe0ff */
[C---:B------:R-:W-:Y:S02]  /*0240*/  LOP3.LUT R4, R2.reuse, 0x3, RZ, 0xc0, !PT ;  /* 0x0000000302047812 */ /* 0x040fe400078ec0ff */
[----:B------:R-:W-:Y:S02]  /*0250*/  ISETP.GE.U32.AND P1, PT, R2, 0x3, PT ;  /* 0x000000030200780c */ /* 0x000fe40003f26070 */
[----:B------:R-:W-:-:S13]  /*0260*/  ISETP.NE.AND P0, PT, R4, 0x3, PT ;  /* 0x000000030400780c */ /* 0x000fda0003f05270 */
[----:B-1----:R-:W-:Y:S05]  /*0270*/  @!P0 BRA `(.L_x_1) ;  /* 0x0000000000448947 */ /* 0x002fea0003800000 */
[----:B------:R-:W0:Y:S01]  /*0280*/  LDC.64 R4, c[0x0][0x390] ;  /* 0x0000e400ff047b82 */ /* 0x000e220000000a00 */
[----:B------:R-:W-:-:S04]  /*0290*/  IADD3 R2, PT, PT, R2, 0x1, RZ ;  /* 0x0000000102027810 */ /* 0x000fc80007ffe0ff */
[----:B------:R-:W-:-:S03]  /*02a0*/  LOP3.LUT R2, R2, 0x3, RZ, 0xc0, !PT ;  /* 0x0000000302027812 */ /* 0x000fc600078ec0ff */
[----:B------:R-:W1:Y:S01]  /*02b0*/  LDC.64 R6, c[0x0][0x380] ;  /* 0x0000e000ff067b82 */ /* 0x000e620000000a00 */
[----:B------:R-:W-:-:S07]  /*02c0*/  IADD3 R2, PT, PT, -R2, RZ, RZ ;  /* 0x000000ff02027210 */ /* 0x000fce0007ffe1ff */
[----:B------:R-:W2:Y:S02]  /*02d0*/  LDC.64 R8, c[0x0][0x388] ;  /* 0x0000e200ff087b82 */ /* 0x000ea40000000a00 */
.L_x_2:
[----:B--2---:R-:W-:-:S04]  /*02e0*/  IMAD.WIDE R12, R3, 0x4, R8 ;  /* 0x00000004030c7825 */ /* 0x004fc800078e0208 */
[C---:B-1----:R-:W-:Y:S02]  /*02f0*/  IMAD.WIDE R14, R3.reuse, 0x4, R6 ;  /* 0x00000004030e7825 */ /* 0x042fe400078e0206 */
[----:B------:R-:W2:Y:S04]  /*0300*/  LDG.E R13, desc[UR4][R12.64] ;  /* 0x000000040c0d7981 */ /* 0x000ea8000c1e1900 */
[----:B------:R-:W2:Y:S01]  /*0310*/  LDG.E R14, desc[UR4][R14.64] ;  /* 0x000000040e0e7981 */ /* 0x000ea2000c1e1900 */
[----:B0--3--:R-:W-:Y:S01]  /*0320*/  IMAD.WIDE R10, R3, 0x4, R4 ;  /* 0x00000004030a7825 */ /* 0x009fe200078e0204 */
[----:B------:R-:W-:Y:S02]  /*0330*/  IADD3 R2, PT, PT, R2, 0x1, RZ ;  /* 0x0000000102027810 */ /* 0x000fe40007ffe0ff */
[----:B------:R-:W-:-:S02]  /*0340*/  IADD3 R3, PT, PT, R0, R3, RZ ;  /* 0x0000000300037210 */ /* 0x000fc40007ffe0ff */
[----:B------:R-:W-:Y:S01]  /*0350*/  ISETP.NE.AND P0, PT, R2, RZ, PT ;  /* 0x000000ff0200720c */ /* 0x000fe20003f05270 */
[----:B--2---:R-:W-:-:S05]  /*0360*/  FADD R17, R14, R13 ;  /* 0x0000000d0e117221 */ /* 0x004fca0000000000 */
[----:B------:R3:W-:Y:S07]  /*0370*/  STG.E desc[UR4][R10.64], R17 ;  /* 0x000000110a007986 */ /* 0x0007ee000c101904 */
[----:B------:R-:W-:Y:S05]  /*0380*/  @P0 BRA `(.L_x_2) ;  /* 0xfffffffc00d40947 */ /* 0x000fea000383ffff */
.L_x_1:
[----:B------:R-:W-:Y:S05]  /*0390*/  BSYNC.RECONVERGENT B0 ;  /* 0x0000000000007941 */ /* 0x000fea0003800200 */
.L_x_0:
[----:B------:R-:W-:Y:S05]  /*03a0*/  @!P1 EXIT ;  /* 0x000000000000994d */ /* 0x000fea0003800000 */
.L_x_3:
[----:B------:R-:W3:Y:S08]  /*03b0*/  LDC.64 R4, c[0x0][0x380] ;  /* 0x0000e000ff047b82 */ /* 0x000ef00000000a00 */
[----:B------:R-:W0:Y:S01]  /*03c0*/  LDC.64 R6, c[0x0][0x388] ;  /* 0x0000e200ff067b82 */ /* 0x000e220000000a00 */
[----:B---3--:R-:W-:-:S07]  /*03d0*/  IMAD.WIDE R10, R3, 0x4, R4 ;  /* 0x00000004030a7825 */ /* 0x008fce00078e0204 */
[----:B------:R-:W1:Y:S01]  /*03e0*/  LDC.64 R4, c[0x0][0x390] ;  /* 0x0000e400ff047b82 */ /* 0x000e620000000a00 */
[----:B--2---:R-:W2:Y:S01]  /*03f0*/  LDG.E R2, desc[UR4][R10.64] ;  /* 0x000000040a027981 */ /* 0x004ea2000c1e1900 */
[----:B0-----:R-:W-:-:S05]  /*0400*/  IMAD.WIDE R12, R3, 0x4, R6 ;  /* 0x00000004030c7825 */ /* 0x001fca00078e0206 */
[----:B------:R-:W2:Y:S01]  /*0410*/  LDG.E R7, desc[UR4][R12.64] ;  /* 0x000000040c077981 */ /* 0x000ea2000c1e1900 */
[----:B-1----:R-:W-:-:S04]  /*0420*/  IMAD.WIDE R16, R3, 0x4, R4 ;  /* 0x0000000403107825 */ /* 0x002fc800078e0204 */
[----:B------:R-:W-:-:S04]  /*0430*/  IMAD.WIDE R4, R0, 0x4, R10 ;  /* 0x0000000400047825 */ /* 0x000fc800078e020a */
[----:B--2---:R-:W-:Y:S01]  /*0440*/  FADD R19, R2, R7 ;  /* 0x0000000702137221 */ /* 0x004fe20000000000 */
[----:B------:R-:W-:-:S04]  /*0450*/  IMAD.WIDE R6, R0, 0x4, R12 ;  /* 0x0000000400067825 */ /* 0x000fc800078e020c */
[----:B------:R0:W-:Y:S04]  /*0460*/  STG.E desc[UR4][R16.64], R19 ;  /* 0x0000001310007986 */ /* 0x0001e8000c101904 */
[----:B------:R-:W2:Y:S04]  /*0470*/  LDG.E R2, desc[UR4][R4.64] ;  /* 0x0000000404027981 */ /* 0x000ea8000c1e1900 */
[----:B------:R-:W2:Y:S01]  /*0480*/  LDG.E R15, desc[UR4][R6.64] ;  /* 0x00000004060f7981 */ /* 0x000ea2000c1e1900 */
[----:B------:R-:W-:-:S04]  /*0490*/  IMAD.WIDE R8, R0, 0x4, R16 ;  /* 0x0000000400087825 */ /* 0x000fc800078e0210 */
[----:B------:R-:W-:-:S04]  /*04a0*/  IMAD.WIDE R10, R0, 0x4, R4 ;  /* 0x00000004000a7825 */ /* 0x000fc800078e0204 */
[----:B------:R-:W-:-:S04]  /*04b0*/  IMAD.WIDE R12, R0, 0x4, R6 ;  /* 0x00000004000c7825 */ /* 0x000fc800078e0206 */
[----:B--2---:R-:W-:-:S05]  /*04c0*/  FADD R21, R2, R15 ;  /* 0x0000000f02157221 */ /* 0x004fca0000000000 */
        /* <DEDUP_REMOVED lines=8> */
[----:B------:R-:W1:Y:S04]  /*0550*/  LDG.E R4, desc[UR4][R4.64] ;  /* 0x0000000404047981 */ /* 0x000e68000c1e1900 */
[----:B------:R-:W1:Y:S01]  /*0560*/  LDG.E R7, desc[UR4][R6.64] ;  /* 0x0000000406077981 */ /* 0x000e62000c1e1900 */
[C---:B0-----:R-:W-:Y:S01]  /*0570*/  IMAD.WIDE R16, R0.reuse, 0x4, R14 ;  /* 0x0000000400107825 */ /* 0x041fe200078e020e */
[----:B------:R-:W-:-:S04]  /*0580*/  LEA R3, R0, R3, 0x2 ;  /* 0x0000000300037211 */ /* 0x000fc800078e10ff */
[----:B------:R-:W-:Y:S01]  /*0590*/  ISETP.GE.AND P0, PT, R3, UR6, PT ;  /* 0x0000000603007c0c */ /* 0x000fe2000bf06270 */
[----:B-1----:R-:W-:-:S05]  /*05a0*/  FADD R9, R4, R7 ;  /* 0x0000000704097221 */ /* 0x002fca0000000000 */
[----:B------:R2:W-:Y:S07]  /*05b0*/  STG.E desc[UR4][R16.64], R9 ;  /* 0x0000000910007986 */ /* 0x0005ee000c101904 */
[----:B------:R-:W-:Y:S05]  /*05c0*/  @!P0 BRA `(.L_x_3) ;  /* 0xfffffffc00788947 */ /* 0x000fea000383ffff */
[----:B------:R-:W-:Y:S05]  /*05d0*/  EXIT ;  /* 0x000000000000794d */ /* 0x000fea0003800000 */
.L_x_4:
[----:B------:R-:W-:-:S00]  /*05e0*/  BRA `(.L_x_4) ;  /* 0xfffffffc00fc7947 */ /* 0x000fc0000383ffff */
[----:B------:R-:W-:-:S00]  /*05f0*/  NOP ;  /* 0x0000000000007918 */ /* 0x000fc00000000000 */
        /* <DEDUP_REMOVED lines=8> */
.L_x_5:


//--------------------- .nv.shared.reserved.0     --------------------------
	.section	.nv.shared.reserved.0,"aw",@nobits
	.weak		__nv_reservedSMEM_offset_0_alias
	.size		__nv_reservedSMEM_offset_0_alias, 0, 64
	.other		__nv_reservedSMEM_offset_0_alias,@"STO_CUDA_RESERVED_SHARED STV_DEFAULT"
__nv_reservedSMEM_offset_0_alias:
	.zero		0
	.zero		64


//--------------------- .nv.constant0._Z3addPKfS0_Pfi --------------------------
	.section	.nv.constant0._Z3addPKfS0_Pfi,"a",@progbits
	.sectionflags	@""
	.align	4
.nv.constant0._Z3addPKfS0_Pfi:
	.zero		924


//--------------------- SYMBOLS --------------------------

	.type		.nv.reservedSmem.offset0,@object
	.size		.nv.reservedSmem.offset0,0x4
